//
// Generated by NVIDIA NVVM Compiler
//
// Compiler Build ID: CL-36424714
// Cuda compilation tools, release 13.0, V13.0.88
// Based on NVVM 20.0.0
//

.version 9.0
.target sm_100
.address_size 64

	// .globl	_Z22multiply_kernel_stupid6MatrixS_S_

.visible .entry _Z22multiply_kernel_stupid6MatrixS_S_(
	.param .align 8 .b8 _Z22multiply_kernel_stupid6MatrixS_S__param_0[16],
	.param .align 8 .b8 _Z22multiply_kernel_stupid6MatrixS_S__param_1[16],
	.param .align 8 .b8 _Z22multiply_kernel_stupid6MatrixS_S__param_2[16]
)
{
	.reg .pred 	%p<10>;
	.reg .b32 	%r<108>;
	.reg .b64 	%rd<53>;

	ld.param.u64 	%rd6, [_Z22multiply_kernel_stupid6MatrixS_S__param_2+8];
	ld.param.u32 	%r2, [_Z22multiply_kernel_stupid6MatrixS_S__param_1+4];
	ld.param.u32 	%r1, [_Z22multiply_kernel_stupid6MatrixS_S__param_0+4];
	ld.param.u64 	%rd7, [_Z22multiply_kernel_stupid6MatrixS_S__param_1+8];
	ld.param.u64 	%rd8, [_Z22multiply_kernel_stupid6MatrixS_S__param_0+8];
	ld.param.v2.u32 	{%r32, %r33}, [_Z22multiply_kernel_stupid6MatrixS_S__param_2];
	cvta.to.global.u64 	%rd1, %rd8;
	cvta.to.global.u64 	%rd2, %rd7;
	mov.u32 	%r35, %ctaid.y;
	mov.u32 	%r36, %ntid.y;
	mov.u32 	%r37, %tid.y;
	mad.lo.s32 	%r3, %r35, %r36, %r37;
	mov.u32 	%r38, %ctaid.x;
	mov.u32 	%r39, %ntid.x;
	mov.u32 	%r40, %tid.x;
	mad.lo.s32 	%r4, %r38, %r39, %r40;
	setp.lt.s32 	%p1, %r1, 1;
	mov.b32 	%r107, 0;
	@%p1 bra 	$L__BB0_12;
	mul.lo.s32 	%r5, %r1, %r3;
	and.b32  	%r6, %r1, 7;
	setp.lt.u32 	%p2, %r1, 8;
	mov.b32 	%r107, 0;
	mov.u32 	%r103, %r107;
	@%p2 bra 	$L__BB0_4;
	and.b32  	%r103, %r1, 2147483640;
	neg.s32 	%r96, %r103;
	shl.b32 	%r9, %r2, 3;
	mul.wide.u32 	%rd9, %r5, 4;
	add.s64 	%rd10, %rd9, %rd1;
	add.s64 	%rd52, %rd10, 16;
	mov.b32 	%r107, 0;
	mul.wide.s32 	%rd13, %r2, 4;
	mov.u32 	%r95, %r4;
$L__BB0_3:
	.pragma "nounroll";
	ld.global.u32 	%r44, [%rd52+-16];
	mul.wide.s32 	%rd11, %r95, 4;
	add.s64 	%rd12, %rd2, %rd11;
	ld.global.u32 	%r45, [%rd12];
	mad.lo.s32 	%r46, %r45, %r44, %r107;
	ld.global.u32 	%r47, [%rd52+-12];
	add.s64 	%rd14, %rd12, %rd13;
	ld.global.u32 	%r48, [%rd14];
	mad.lo.s32 	%r49, %r48, %r47, %r46;
	ld.global.u32 	%r50, [%rd52+-8];
	add.s64 	%rd15, %rd14, %rd13;
	ld.global.u32 	%r51, [%rd15];
	mad.lo.s32 	%r52, %r51, %r50, %r49;
	ld.global.u32 	%r53, [%rd52+-4];
	add.s64 	%rd16, %rd15, %rd13;
	ld.global.u32 	%r54, [%rd16];
	mad.lo.s32 	%r55, %r54, %r53, %r52;
	ld.global.u32 	%r56, [%rd52];
	add.s64 	%rd17, %rd16, %rd13;
	ld.global.u32 	%r57, [%rd17];
	mad.lo.s32 	%r58, %r57, %r56, %r55;
	ld.global.u32 	%r59, [%rd52+4];
	add.s64 	%rd18, %rd17, %rd13;
	ld.global.u32 	%r60, [%rd18];
	mad.lo.s32 	%r61, %r60, %r59, %r58;
	ld.global.u32 	%r62, [%rd52+8];
	add.s64 	%rd19, %rd18, %rd13;
	ld.global.u32 	%r63, [%rd19];
	mad.lo.s32 	%r64, %r63, %r62, %r61;
	ld.global.u32 	%r65, [%rd52+12];
	add.s64 	%rd20, %rd19, %rd13;
	ld.global.u32 	%r66, [%rd20];
	mad.lo.s32 	%r107, %r66, %r65, %r64;
	add.s32 	%r96, %r96, 8;
	add.s32 	%r95, %r95, %r9;
	add.s64 	%rd52, %rd52, 32;
	setp.ne.s32 	%p3, %r96, 0;
	@%p3 bra 	$L__BB0_3;
$L__BB0_4:
	setp.eq.s32 	%p4, %r6, 0;
	@%p4 bra 	$L__BB0_12;
	and.b32  	%r19, %r1, 3;
	setp.lt.u32 	%p5, %r6, 4;
	@%p5 bra 	$L__BB0_7;
	add.s32 	%r68, %r103, %r5;
	mad.lo.s32 	%r69, %r103, %r2, %r4;
	mul.wide.u32 	%rd21, %r68, 4;
	add.s64 	%rd22, %rd1, %rd21;
	ld.global.u32 	%r70, [%rd22];
	mul.wide.s32 	%rd23, %r69, 4;
	add.s64 	%rd24, %rd2, %rd23;
	ld.global.u32 	%r71, [%rd24];
	mad.lo.s32 	%r72, %r71, %r70, %r107;
	cvt.u64.u32 	%rd25, %r5;
	cvt.u64.u32 	%rd26, %r103;
	add.s64 	%rd27, %rd26, %rd25;
	shl.b64 	%rd28, %rd27, 2;
	add.s64 	%rd29, %rd1, %rd28;
	ld.global.u32 	%r73, [%rd29+4];
	mul.wide.s32 	%rd30, %r2, 4;
	add.s64 	%rd31, %rd24, %rd30;
	ld.global.u32 	%r74, [%rd31];
	mad.lo.s32 	%r75, %r74, %r73, %r72;
	ld.global.u32 	%r76, [%rd29+8];
	add.s64 	%rd32, %rd31, %rd30;
	ld.global.u32 	%r77, [%rd32];
	mad.lo.s32 	%r78, %r77, %r76, %r75;
	ld.global.u32 	%r79, [%rd29+12];
	add.s64 	%rd33, %rd32, %rd30;
	ld.global.u32 	%r80, [%rd33];
	mad.lo.s32 	%r107, %r80, %r79, %r78;
	add.s32 	%r103, %r103, 4;
$L__BB0_7:
	setp.eq.s32 	%p6, %r19, 0;
	@%p6 bra 	$L__BB0_12;
	setp.eq.s32 	%p7, %r19, 1;
	@%p7 bra 	$L__BB0_10;
	add.s32 	%r82, %r103, %r5;
	mad.lo.s32 	%r83, %r103, %r2, %r4;
	mul.wide.u32 	%rd34, %r82, 4;
	add.s64 	%rd35, %rd1, %rd34;
	ld.global.u32 	%r84, [%rd35];
	mul.wide.s32 	%rd36, %r83, 4;
	add.s64 	%rd37, %rd2, %rd36;
	ld.global.u32 	%r85, [%rd37];
	mad.lo.s32 	%r86, %r85, %r84, %r107;
	cvt.u64.u32 	%rd38, %r5;
	cvt.u64.u32 	%rd39, %r103;
	add.s64 	%rd40, %rd39, %rd38;
	shl.b64 	%rd41, %rd40, 2;
	add.s64 	%rd42, %rd1, %rd41;
	ld.global.u32 	%r87, [%rd42+4];
	mul.wide.s32 	%rd43, %r2, 4;
	add.s64 	%rd44, %rd37, %rd43;
	ld.global.u32 	%r88, [%rd44];
	mad.lo.s32 	%r107, %r88, %r87, %r86;
	add.s32 	%r103, %r103, 2;
$L__BB0_10:
	and.b32  	%r89, %r1, 1;
	setp.eq.b32 	%p8, %r89, 1;
	not.pred 	%p9, %p8;
	@%p9 bra 	$L__BB0_12;
	add.s32 	%r90, %r103, %r5;
	mad.lo.s32 	%r91, %r103, %r2, %r4;
	mul.wide.u32 	%rd45, %r90, 4;
	add.s64 	%rd46, %rd1, %rd45;
	ld.global.u32 	%r92, [%rd46];
	mul.wide.s32 	%rd47, %r91, 4;
	add.s64 	%rd48, %rd2, %rd47;
	ld.global.u32 	%r93, [%rd48];
	mad.lo.s32 	%r107, %r93, %r92, %r107;
$L__BB0_12:
	cvta.to.global.u64 	%rd49, %rd6;
	mad.lo.s32 	%r94, %r32, %r3, %r4;
	mul.wide.s32 	%rd50, %r94, 4;
	add.s64 	%rd51, %rd49, %rd50;
	st.global.u32 	[%rd51], %r107;
	ret;

}


// ===== COMPILED SASS (sm_100) =====

	.target	sm_100

	.elftype	@"ET_EXEC"


//--------------------- .note.nv.tkinfo           --------------------------
	.section	.note.nv.tkinfo,"",@"SHT_NOTE"
	.sectionflags	@"SHF_NOTE_NV_TKINFO"
	.tkinfo
        /*0018*/ 	.word	0x00000002
        /*0030*/ 	.string	""
        /*0030*/ 	.string	"ptxas"
        /*0030*/ 	.string	"Cuda compilation tools, release 13.0, V13.0.88"
        /*0030*/ 	.string	"Build cuda_13.0.r13.0/compiler.36424714_0"
        /*0030*/ 	.string	"-arch sm_100 -m 64 "



//--------------------- .note.nv.cuinfo           --------------------------
	.section	.note.nv.cuinfo,"",@"SHT_NOTE"
	.sectionflags	@"SHF_NOTE_NV_CUINFO"
        /*0018*/ 	.short	0x0002
        /*001a*/ 	.short	0x0064
        /*001c*/ 	.short	0x0082
	.zero		2


//--------------------- .nv.info                  --------------------------
	.section	.nv.info,"",@"SHT_CUDA_INFO"
	.align	4


	//----- nvinfo : EIATTR_REGCOUNT
	.align		4
        /*0000*/ 	.byte	0x04, 0x2f
        /*0002*/ 	.short	(.L_1 - .L_0)
	.align		4
.L_0:
        /*0004*/ 	.word	index@(_Z22multiply_kernel_stupid6MatrixS_S_)
        /*0008*/ 	.word	0x00000020


	//----- nvinfo : EIATTR_FRAME_SIZE
	.align		4
.L_1:
        /*000c*/ 	.byte	0x04, 0x11
        /*000e*/ 	.short	(.L_3 - .L_2)
	.align		4
.L_2:
        /*0010*/ 	.word	index@(_Z22multiply_kernel_stupid6MatrixS_S_)
        /*0014*/ 	.word	0x00000000


	//----- nvinfo : EIATTR_MIN_STACK_SIZE
	.align		4
.L_3:
        /*0018*/ 	.byte	0x04, 0x12
        /*001a*/ 	.short	(.L_5 - .L_4)
	.align		4
.L_4:
        /*001c*/ 	.word	index@(_Z22multiply_kernel_stupid6MatrixS_S_)
        /*0020*/ 	.word	0x00000000
.L_5:


//--------------------- .nv.compat                --------------------------
	.section	.nv.compat,"",@"SHT_CUDA_COMPAT_INFO"
	.align	4
        /*0000*/ 	.byte	0x02, 0x09, 0x00, 0x00, 0x02, 0x02, 0x01, 0x00, 0x02, 0x05, 0x05, 0x00, 0x03, 0x07, 0x01, 0x01
        /*0010*/ 	.byte	0x02, 0x03, 0x00, 0x00, 0x02, 0x06, 0x01, 0x00, 0x04, 0x0b, 0x08, 0x00, 0x09, 0x00, 0x00, 0x00
        /*0020*/ 	.byte	0x00, 0x00, 0x00, 0x00


//--------------------- .nv.info._Z22multiply_kernel_stupid6MatrixS_S_ --------------------------
	.section	.nv.info._Z22multiply_kernel_stupid6MatrixS_S_,"",@"SHT_CUDA_INFO"
	.sectionflags	@""
	.align	4


	//----- nvinfo : EIATTR_CUDA_API_VERSION
	.align		4
        /*0000*/ 	.byte	0x04, 0x37
        /*0002*/ 	.short	(.L_7 - .L_6)
.L_6:
        /*0004*/ 	.word	0x00000082


	//----- nvinfo : EIATTR_KPARAM_INFO
	.align		4
.L_7:
        /*0008*/ 	.byte	0x04, 0x17
        /*000a*/ 	.short	(.L_9 - .L_8)
.L_8:
        /*000c*/ 	.word	0x00000000
        /*0010*/ 	.short	0x0002
        /*0012*/ 	.short	0x0020
        /*0014*/ 	.byte	0x00, 0xf0, 0x41, 0x00


	//----- nvinfo : EIATTR_KPARAM_INFO
	.align		4
.L_9:
        /*0018*/ 	.byte	0x04, 0x17
        /*001a*/ 	.short	(.L_11 - .L_10)
.L_10:
        /*001c*/ 	.word	0x00000000
        /*0020*/ 	.short	0x0001
        /*0022*/ 	.short	0x0010
        /*0024*/ 	.byte	0x00, 0xf0, 0x41, 0x00


	//----- nvinfo : EIATTR_KPARAM_INFO
	.align		4
.L_11:
        /*0028*/ 	.byte	0x04, 0x17
        /*002a*/ 	.short	(.L_13 - .L_12)
.L_12:
        /*002c*/ 	.word	0x00000000
        /*0030*/ 	.short	0x0000
        /*0032*/ 	.short	0x0000
        /*0034*/ 	.byte	0x00, 0xf0, 0x41, 0x00


	//----- nvinfo : EIATTR_SPARSE_MMA_MASK
	.align		4
.L_13:
        /*0038*/ 	.byte	0x03, 0x50
        /*003a*/ 	.short	0x0000


	//----- nvinfo : EIATTR_MAXREG_COUNT
	.align		4
        /*003c*/ 	.byte	0x03, 0x1b
        /*003e*/ 	.short	0x00ff


	//----- nvinfo : EIATTR_MERCURY_ISA_VERSION
	.align		4
        /*0040*/ 	.byte	0x03, 0x5f
        /*0042*/ 	.short	0x0101


	//----- nvinfo : EIATTR_VRC_CTA_INIT_COUNT
	.align		4
        /*0044*/ 	.byte	0x02, 0x4a
	.zero		1
	.zero		1


	//----- nvinfo : EIATTR_EXIT_INSTR_OFFSETS
	.align		4
        /*0048*/ 	.byte	0x04, 0x1c
        /*004a*/ 	.short	(.L_15 - .L_14)


	//   ....[0]....
.L_14:
        /*004c*/ 	.word	0x00000900


	//----- nvinfo : EIATTR_CBANK_PARAM_SIZE
	.align		4
.L_15:
        /*0050*/ 	.byte	0x03, 0x19
        /*0052*/ 	.short	0x0030


	//----- nvinfo : EIATTR_PARAM_CBANK
	.align		4
        /*0054*/ 	.byte	0x04, 0x0a
        /*0056*/ 	.short	(.L_17 - .L_16)
	.align		4
.L_16:
        /*0058*/ 	.word	index@(.nv.constant0._Z22multiply_kernel_stupid6MatrixS_S_)
        /*005c*/ 	.short	0x0380
        /*005e*/ 	.short	0x0030


	//----- nvinfo : EIATTR_SW_WAR
	.align		4
.L_17:
        /*0060*/ 	.byte	0x04, 0x36
        /*0062*/ 	.short	(.L_19 - .L_18)
.L_18:
        /*0064*/ 	.word	0x00000008
.L_19:


//--------------------- .nv.callgraph             --------------------------
	.section	.nv.callgraph,"",@"SHT_CUDA_CALLGRAPH"
	.align	4
	.sectionentsize	8
	.align		4
        /*0000*/ 	.word	0x00000000
	.align		4
        /*0004*/ 	.word	0xffffffff
	.align		4
        /*0008*/ 	.word	0x00000000
	.align		4
        /*000c*/ 	.word	0xfffffffe
	.align		4
        /*0010*/ 	.word	0x00000000
	.align		4
        /*0014*/ 	.word	0xfffffffd
	.align		4
        /*0018*/ 	.word	0x00000000
	.align		4
        /*001c*/ 	.word	0xfffffffc


//--------------------- .text._Z22multiply_kernel_stupid6MatrixS_S_ --------------------------
	.section	.text._Z22multiply_kernel_stupid6MatrixS_S_,"ax",@progbits
	.align	128
        .global         _Z22multiply_kernel_stupid6MatrixS_S_
        .type           _Z22multiply_kernel_stupid6MatrixS_S_,@function
        .size           _Z22multiply_kernel_stupid6MatrixS_S_,(.L_x_6 - _Z22multiply_kernel_stupid6MatrixS_S_)
        .other          _Z22multiply_kernel_stupid6MatrixS_S_,@"STO_CUDA_ENTRY STV_DEFAULT"
_Z22multiply_kernel_stupid6MatrixS_S_:
.text._Z22multiply_kernel_stupid6MatrixS_S_:
[----:B------:R-:W-:Y:S01]  /*0000*/  LDC R1, c[0x0][0x37c] ;  /* 0x0000df00ff017b82 */ /* 0x000fe20000000800 */
[----:B------:R-:W0:Y:S01]  /*0010*/  S2R R3, SR_TID.Y ;  /* 0x0000000000037919 */ /* 0x000e220000002200 */
[----:B------:R-:W1:Y:S06]  /*0020*/  LDCU UR5, c[0x0][0x384] ;  /* 0x00007080ff0577ac */ /* 0x000e6c0008000800 */
[----:B------:R-:W0:Y:S01]  /*0030*/  LDC R0, c[0x0][0x364] ;  /* 0x0000d900ff007b82 */ /* 0x000e220000000800 */
[----:B------:R-:W-:Y:S01]  /*0040*/  HFMA2 R17, -RZ, RZ, 0, 0 ;  /* 0x00000000ff117431 */ /* 0x000fe200000001ff */
[----:B------:R-:W2:Y:S01]  /*0050*/  S2R R2, SR_TID.X ;  /* 0x0000000000027919 */ /* 0x000ea20000002100 */
[----:B------:R-:W3:Y:S05]  /*0060*/  LDCU.64 UR8, c[0x0][0x358] ;  /* 0x00006b00ff0877ac */ /* 0x000eea0008000a00 */
[----:B------:R-:W0:Y:S08]  /*0070*/  S2UR UR4, SR_CTAID.Y ;  /* 0x00000000000479c3 */ /* 0x000e300000002600 */
[----:B------:R-:W2:Y:S01]  /*0080*/  S2UR UR6, SR_CTAID.X ;  /* 0x00000000000679c3 */ /* 0x000ea20000002500 */
[----:B-1----:R-:W-:-:S07]  /*0090*/  UISETP.GE.AND UP0, UPT, UR5, 0x1, UPT ;  /* 0x000000010500788c */ /* 0x002fce000bf06270 */
[----:B------:R-:W2:Y:S01]  /*00a0*/  LDC R15, c[0x0][0x360] ;  /* 0x0000d800ff0f7b82 */ /* 0x000ea20000000800 */
[----:B0-----:R-:W-:Y:S02]  /*00b0*/  IMAD R0, R0, UR4, R3 ;  /* 0x0000000400007c24 */ /* 0x001fe4000f8e0203 */
[----:B--2---:R-:W-:Y:S01]  /*00c0*/  IMAD R15, R15, UR6, R2 ;  /* 0x000000060f0f7c24 */ /* 0x004fe2000f8e0202 */
[----:B---3--:R-:W-:Y:S06]  /*00d0*/  BRA.U !UP0, `(.L_x_0) ;  /* 0x0000000508f47547 */ /* 0x008fec000b800000 */
[----:B------:R-:W-:Y:S02]  /*00e0*/  UISETP.GE.U32.AND UP1, UPT, UR5, 0x8, UPT ;  /* 0x000000080500788c */ /* 0x000fe4000bf26070 */
[----:B------:R-:W-:Y:S01]  /*00f0*/  IMAD R14, R0, UR5, RZ ;  /* 0x00000005000e7c24 */ /* 0x000fe2000f8e02ff */
[----:B------:R-:W-:Y:S01]  /*0100*/  ULOP3.LUT UR6, UR5, 0x7, URZ, 0xc0, !UPT ;  /* 0x0000000705067892 */ /* 0x000fe2000f8ec0ff */
[----:B------:R-:W-:Y:S01]  /*0110*/  MOV R17, RZ ;  /* 0x000000ff00117202 */ /* 0x000fe20000000f00 */
[----:B------:R-:W-:Y:S02]  /*0120*/  UMOV UR4, URZ ;  /* 0x000000ff00047c82 */ /* 0x000fe40008000000 */
[----:B------:R-:W-:Y:S02]  /*0130*/  UISETP.NE.AND UP0, UPT, UR6, URZ, UPT ;  /* 0x000000ff0600728c */ /* 0x000fe4000bf05270 */
[----:B------:R-:W-:Y:S09]  /*0140*/  BRA.U !UP1, `(.L_x_1) ;  /* 0x0000000109c47547 */ /* 0x000ff2000b800000 */
[----:B------:R-:W0:Y:S01]  /*0150*/  LDC.64 R2, c[0x0][0x388] ;  /* 0x0000e200ff027b82 */ /* 0x000e220000000a00 */
[----:B------:R-:W-:Y:S01]  /*0160*/  ULOP3.LUT UR4, UR5, 0x7ffffff8, URZ, 0xc0, !UPT ;  /* 0x7ffffff805047892 */ /* 0x000fe2000f8ec0ff */
[----:B------:R-:W-:Y:S02]  /*0170*/  MOV R17, RZ ;  /* 0x000000ff00117202 */ /* 0x000fe40000000f00 */
[----:B------:R-:W-:Y:S01]  /*0180*/  MOV R16, R15 ;  /* 0x0000000f00107202 */ /* 0x000fe20000000f00 */
[----:B------:R-:W-:Y:S01]  /*0190*/  UIADD3 UR7, UPT, UPT, -UR4, URZ, URZ ;  /* 0x000000ff04077290 */ /* 0x000fe2000fffe1ff */
[----:B0-----:R-:W-:-:S03]  /*01a0*/  IMAD.WIDE.U32 R2, R14, 0x4, R2 ;  /* 0x000000040e027825 */ /* 0x001fc600078e0002 */
[----:B------:R-:W-:-:S04]  /*01b0*/  IADD3 R4, P0, PT, R2, 0x10, RZ ;  /* 0x0000001002047810 */ /* 0x000fc80007f1e0ff */
[----:B------:R-:W-:-:S09]  /*01c0*/  IADD3.X R3, PT, PT, RZ, R3, RZ, P0, !PT ;  /* 0x00000003ff037210 */ /* 0x000fd200007fe4ff */
.L_x_2:
[----:B------:R-:W0:Y:S01]  /*01d0*/  LDC.64 R10, c[0x0][0x398] ;  /* 0x0000e600ff0a7b82 */ /* 0x000e220000000a00 */
[----:B------:R-:W-:-:S05]  /*01e0*/  MOV R2, R4 ;  /* 0x0000000400027202 */ /* 0x000fca0000000f00 */
[----:B------:R-:W2:Y:S02]  /*01f0*/  LDG.E R18, desc[UR8][R2.64+-0x10] ;  /* 0xfffff00802127981 */ /* 0x000ea4000c1e1900 */
[----:B------:R-:W1:Y:S02]  /*0200*/  LDC R19, c[0x0][0x394] ;  /* 0x0000e500ff137b82 */ /* 0x000e640000000800 */
[----:B------:R-:W3:Y:S04]  /*0210*/  LDG.E R22, desc[UR8][R2.64+-0xc] ;  /* 0xfffff40802167981 */ /* 0x000ee8000c1e1900 */
[----:B------:R-:W4:Y:S04]  /*0220*/  LDG.E R23, desc[UR8][R2.64+-0x8] ;  /* 0xfffff80802177981 */ /* 0x000f28000c1e1900 */
[----:B------:R-:W5:Y:S04]  /*0230*/  LDG.E R25, desc[UR8][R2.64+-0x4] ;  /* 0xfffffc0802197981 */ /* 0x000f68000c1e1900 */
[----:B------:R-:W5:Y:S01]  /*0240*/  LDG.E R26, desc[UR8][R2.64] ;  /* 0x00000008021a7981 */ /* 0x000f62000c1e1900 */
[----:B0-----:R-:W-:-:S05]  /*0250*/  IMAD.WIDE R10, R16, 0x4, R10 ;  /* 0x00000004100a7825 */ /* 0x001fca00078e020a */
[----:B------:R0:W2:Y:S01]  /*0260*/  LDG.E R20, desc[UR8][R10.64] ;  /* 0x000000080a147981 */ /* 0x0000a2000c1e1900 */
[----:B-1----:R-:W-:-:S05]  /*0270*/  IMAD.WIDE R28, R19, 0x4, R10 ;  /* 0x00000004131c7825 */ /* 0x002fca00078e020a */
[----:B------:R-:W3:Y:S01]  /*0280*/  LDG.E R21, desc[UR8][R28.64] ;  /* 0x000000081c157981 */ /* 0x000ee2000c1e1900 */
[----:B------:R-:W-:-:S05]  /*0290*/  IMAD.WIDE R12, R19, 0x4, R28 ;  /* 0x00000004130c7825 */ /* 0x000fca00078e021c */
[----:B------:R1:W4:Y:S01]  /*02a0*/  LDG.E R24, desc[UR8][R12.64] ;  /* 0x000000080c187981 */ /* 0x000322000c1e1900 */
[----:B------:R-:W-:-:S03]  /*02b0*/  IMAD.WIDE R8, R19, 0x4, R12 ;  /* 0x0000000413087825 */ /* 0x000fc600078e020c */
[----:B------:R-:W5:Y:S01]  /*02c0*/  LDG.E R28, desc[UR8][R2.64+0x4] ;  /* 0x00000408021c7981 */ /* 0x000f62000c1e1900 */
[----:B------:R-:W-:-:S03]  /*02d0*/  IMAD.WIDE R4, R19, 0x4, R8 ;  /* 0x0000000413047825 */ /* 0x000fc600078e0208 */
[----:B------:R-:W5:Y:S04]  /*02e0*/  LDG.E R29, desc[UR8][R2.64+0x8] ;  /* 0x00000808021d7981 */ /* 0x000f68000c1e1900 */
[----:B------:R-:W5:Y:S01]  /*02f0*/  LDG.E R8, desc[UR8][R8.64] ;  /* 0x0000000808087981 */ /* 0x000f62000c1e1900 */
[----:B------:R-:W-:-:S03]  /*0300*/  IMAD.WIDE R6, R19, 0x4, R4 ;  /* 0x0000000413067825 */ /* 0x000fc600078e0204 */
[----:B------:R1:W5:Y:S01]  /*0310*/  LDG.E R5, desc[UR8][R4.64] ;  /* 0x0000000804057981 */ /* 0x000362000c1e1900 */
[----:B0-----:R-:W-:-:S03]  /*0320*/  IMAD.WIDE R10, R19, 0x4, R6 ;  /* 0x00000004130a7825 */ /* 0x001fc600078e0206 */
[----:B------:R-:W5:Y:S01]  /*0330*/  LDG.E R7, desc[UR8][R6.64] ;  /* 0x0000000806077981 */ /* 0x000f62000c1e1900 */
[----:B-1----:R-:W-:-:S03]  /*0340*/  IMAD.WIDE R12, R19, 0x4, R10 ;  /* 0x00000004130c7825 */ /* 0x002fc600078e020a */
[----:B------:R-:W5:Y:S04]  /*0350*/  LDG.E R27, desc[UR8][R10.64] ;  /* 0x000000080a1b7981 */ /* 0x000f68000c1e1900 */
[----:B------:R0:W5:Y:S04]  /*0360*/  LDG.E R9, desc[UR8][R2.64+0xc] ;  /* 0x00000c0802097981 */ /* 0x000168000c1e1900 */
[----:B------:R-:W5:Y:S01]  /*0370*/  LDG.E R12, desc[UR8][R12.64] ;  /* 0x000000080c0c7981 */ /* 0x000f62000c1e1900 */
[----:B------:R-:W-:-:S04]  /*0380*/  UIADD3 UR7, UPT, UPT, UR7, 0x8, URZ ;  /* 0x0000000807077890 */ /* 0x000fc8000fffe0ff */
[----:B------:R-:W-:Y:S01]  /*0390*/  UISETP.NE.AND UP1, UPT, UR7, URZ, UPT ;  /* 0x000000ff0700728c */ /* 0x000fe2000bf25270 */
[----:B------:R-:W-:Y:S02]  /*03a0*/  IADD3 R4, P0, PT, R2, 0x20, RZ ;  /* 0x0000002002047810 */ /* 0x000fe40007f1e0ff */
[----:B------:R-:W-:Y:S02]  /*03b0*/  LEA R16, R19, R16, 0x3 ;  /* 0x0000001013107211 */ /* 0x000fe400078e18ff */
[----:B0-----:R-:W-:Y:S01]  /*03c0*/  IADD3.X R3, PT, PT, RZ, R3, RZ, P0, !PT ;  /* 0x00000003ff037210 */ /* 0x001fe200007fe4ff */
[----:B--2---:R-:W-:-:S04]  /*03d0*/  IMAD R18, R18, R20, R17 ;  /* 0x0000001412127224 */ /* 0x004fc800078e0211 */
[----:B---3--:R-:W-:-:S04]  /*03e0*/  IMAD R18, R22, R21, R18 ;  /* 0x0000001516127224 */ /* 0x008fc800078e0212 */
[----:B----4-:R-:W-:-:S04]  /*03f0*/  IMAD R18, R23, R24, R18 ;  /* 0x0000001817127224 */ /* 0x010fc800078e0212 */
[----:B-----5:R-:W-:-:S04]  /*0400*/  IMAD R8, R25, R8, R18 ;  /* 0x0000000819087224 */ /* 0x020fc800078e0212 */
[----:B------:R-:W-:-:S04]  /*0410*/  IMAD R5, R26, R5, R8 ;  /* 0x000000051a057224 */ /* 0x000fc800078e0208 */
[----:B------:R-:W-:-:S04]  /*0420*/  IMAD R28, R28, R7, R5 ;  /* 0x000000071c1c7224 */ /* 0x000fc800078e0205 */
[----:B------:R-:W-:-:S04]  /*0430*/  IMAD R27, R29, R27, R28 ;  /* 0x0000001b1d1b7224 */ /* 0x000fc800078e021c */
[----:B------:R-:W-:Y:S01]  /*0440*/  IMAD R17, R9, R12, R27 ;  /* 0x0000000c09117224 */ /* 0x000fe200078e021b */
[----:B------:R-:W-:Y:S06]  /*0450*/  BRA.U UP1, `(.L_x_2) ;  /* 0xfffffffd015c7547 */ /* 0x000fec000b83ffff */
.L_x_1:
[----:B------:R-:W-:Y:S05]  /*0460*/  BRA.U !UP0, `(.L_x_0) ;  /* 0x0000000508107547 */ /* 0x000fea000b800000 */
[----:B------:R-:W-:Y:S02]  /*0470*/  UISETP.GE.U32.AND UP0, UPT, UR6, 0x4, UPT ;  /* 0x000000040600788c */ /* 0x000fe4000bf06070 */
[----:B------:R-:W-:-:S04]  /*0480*/  ULOP3.LUT UR7, UR5, 0x3, URZ, 0xc0, !UPT ;  /* 0x0000000305077892 */ /* 0x000fc8000f8ec0ff */
[----:B------:R-:W-:-:S03]  /*0490*/  UISETP.NE.AND UP1, UPT, UR7, URZ, UPT ;  /* 0x000000ff0700728c */ /* 0x000fc6000bf25270 */
[----:B------:R-:W-:Y:S08]  /*04a0*/  BRA.U !UP0, `(.L_x_3) ;  /* 0x0000000108707547 */ /* 0x000ff0000b800000 */
[----:B------:R-:W0:Y:S01]  /*04b0*/  LDC R13, c[0x0][0x394] ;  /* 0x0000e500ff0d7b82 */ /* 0x000e220000000800 */
[----:B------:R-:W1:Y:S01]  /*04c0*/  LDCU.64 UR10, c[0x0][0x388] ;  /* 0x00007100ff0a77ac */ /* 0x000e620008000a00 */
[C---:B------:R-:W-:Y:S02]  /*04d0*/  IADD3 R3, PT, PT, R14.reuse, UR4, RZ ;  /* 0x000000040e037c10 */ /* 0x040fe4000fffe0ff */
[----:B------:R-:W-:-:S04]  /*04e0*/  IADD3 R10, P0, PT, R14, UR4, RZ ;  /* 0x000000040e0a7c10 */ /* 0x000fc8000ff1e0ff */
[----:B------:R-:W2:Y:S08]  /*04f0*/  LDC.64 R6, c[0x0][0x398] ;  /* 0x0000e600ff067b82 */ /* 0x000eb00000000a00 */
[----:B------:R-:W3:Y:S01]  /*0500*/  LDC.64 R4, c[0x0][0x388] ;  /* 0x0000e200ff047b82 */ /* 0x000ee20000000a00 */
[----:B0-----:R-:W-:-:S04]  /*0510*/  IMAD R9, R13, UR4, R15 ;  /* 0x000000040d097c24 */ /* 0x001fc8000f8e020f */
[----:B--2---:R-:W-:-:S04]  /*0520*/  IMAD.WIDE R6, R9, 0x4, R6 ;  /* 0x0000000409067825 */ /* 0x004fc800078e0206 */
[----:B------:R-:W-:Y:S02]  /*0530*/  IMAD.WIDE R8, R13, 0x4, R6 ;  /* 0x000000040d087825 */ /* 0x000fe400078e0206 */
[----:B------:R-:W2:Y:S02]  /*0540*/  LDG.E R6, desc[UR8][R6.64] ;  /* 0x0000000806067981 */ /* 0x000ea4000c1e1900 */
[----:B---3--:R-:W-:Y:S01]  /*0550*/  IMAD.WIDE.U32 R4, R3, 0x4, R4 ;  /* 0x0000000403047825 */ /* 0x008fe200078e0004 */
[----:B------:R-:W-:Y:S02]  /*0560*/  IADD3.X R3, PT, PT, RZ, RZ, RZ, P0, !PT ;  /* 0x000000ffff037210 */ /* 0x000fe400007fe4ff */
[----:B-1----:R-:W-:-:S03]  /*0570*/  LEA R2, P0, R10, UR10, 0x2 ;  /* 0x0000000a0a027c11 */ /* 0x002fc6000f8010ff */
[----:B------:R-:W2:Y:S01]  /*0580*/  LDG.E R4, desc[UR8][R4.64] ;  /* 0x0000000804047981 */ /* 0x000ea2000c1e1900 */
[----:B------:R-:W-:Y:S01]  /*0590*/  LEA.HI.X R3, R10, UR11, R3, 0x2, P0 ;  /* 0x0000000b0a037c11 */ /* 0x000fe200080f1403 */
[C---:B------:R-:W-:Y:S02]  /*05a0*/  IMAD.WIDE R10, R13.reuse, 0x4, R8 ;  /* 0x000000040d0a7825 */ /* 0x040fe400078e0208 */
[----:B------:R-:W3:Y:S04]  /*05b0*/  LDG.E R8, desc[UR8][R8.64] ;  /* 0x0000000808087981 */ /* 0x000ee8000c1e1900 */
[----:B------:R-:W3:Y:S01]  /*05c0*/  LDG.E R16, desc[UR8][R2.64+0x4] ;  /* 0x0000040802107981 */ /* 0x000ee2000c1e1900 */
[----:B------:R-:W-:-:S03]  /*05d0*/  IMAD.WIDE R12, R13, 0x4, R10 ;  /* 0x000000040d0c7825 */ /* 0x000fc600078e020a */
[----:B------:R-:W4:Y:S04]  /*05e0*/  LDG.E R18, desc[UR8][R10.64] ;  /* 0x000000080a127981 */ /* 0x000f28000c1e1900 */
[----:B------:R-:W4:Y:S04]  /*05f0*/  LDG.E R19, desc[UR8][R2.64+0x8] ;  /* 0x0000080802137981 */ /* 0x000f28000c1e1900 */
[----:B------:R-:W5:Y:S04]  /*0600*/  LDG.E R21, desc[UR8][R2.64+0xc] ;  /* 0x00000c0802157981 */ /* 0x000f68000c1e1900 */
[----:B------:R-:W5:Y:S01]  /*0610*/  LDG.E R12, desc[UR8][R12.64] ;  /* 0x000000080c0c7981 */ /* 0x000f62000c1e1900 */
[----:B------:R-:W-:Y:S01]  /*0620*/  UIADD3 UR4, UPT, UPT, UR4, 0x4, URZ ;  /* 0x0000000404047890 */ /* 0x000fe2000fffe0ff */
[----:B--2---:R-:W-:-:S04]  /*0630*/  IMAD R17, R4, R6, R17 ;  /* 0x0000000604117224 */ /* 0x004fc800078e0211 */
[----:B---3--:R-:W-:-:S04]  /*0640*/  IMAD R16, R16, R8, R17 ;  /* 0x0000000810107224 */ /* 0x008fc800078e0211 */
[----:B----4-:R-:W-:-:S04]  /*0650*/  IMAD R16, R19, R18, R16 ;  /* 0x0000001213107224 */ /* 0x010fc800078e0210 */
[----:B-----5:R-:W-:-:S07]  /*0660*/  IMAD R17, R21, R12, R16 ;  /* 0x0000000c15117224 */ /* 0x020fce00078e0210 */
.L_x_3:
[----:B------:R-:W-:Y:S05]  /*0670*/  BRA.U !UP1, `(.L_x_0) ;  /* 0x00000001098c7547 */ /* 0x000fea000b800000 */
[----:B------:R-:W-:Y:S02]  /*0680*/  UISETP.NE.AND UP0, UPT, UR7, 0x1, UPT ;  /* 0x000000010700788c */ /* 0x000fe4000bf05270 */
[----:B------:R-:W-:-:S04]  /*0690*/  ULOP3.LUT UR5, UR5, 0x1, URZ, 0xc0, !UPT ;  /* 0x0000000105057892 */ /* 0x000fc8000f8ec0ff */
[----:B------:R-:W-:-:S03]  /*06a0*/  UISETP.NE.U32.AND UP1, UPT, UR5, 0x1, UPT ;  /* 0x000000010500788c */ /* 0x000fc6000bf25070 */
        /* <DEDUP_REMOVED lines=9> */
[----:B---3--:R-:W-:Y:S01]  /*0740*/  IMAD.WIDE.U32 R2, R7, 0x4, R2 ;  /* 0x0000000407027825 */ /* 0x008fe200078e0002 */
[----:B------:R-:W-:Y:S02]  /*0750*/  IADD3.X R7, PT, PT, RZ, RZ, RZ, P0, !PT ;  /* 0x000000ffff077210 */ /* 0x000fe400007fe4ff */
[----:B-1----:R-:W-:Y:S01]  /*0760*/  LEA R6, P0, R10, UR6, 0x2 ;  /* 0x000000060a067c11 */ /* 0x002fe2000f8010ff */
[----:B------:R-:W-:Y:S02]  /*0770*/  IMAD.WIDE R8, R8, 0x4, R4 ;  /* 0x0000000408087825 */ /* 0x000fe400078e0204 */
[----:B------:R-:W2:Y:S01]  /*0780*/  LDG.E R2, desc[UR8][R2.64] ;  /* 0x0000000802027981 */ /* 0x000ea2000c1e1900 */
[----:B------:R-:W-:-:S03]  /*0790*/  LEA.HI.X R7, R10, UR7, R7, 0x2, P0 ;  /* 0x000000070a077c11 */ /* 0x000fc600080f1407 */
[----:B------:R-:W2:Y:S04]  /*07a0*/  LDG.E R4, desc[UR8][R4.64] ;  /* 0x0000000804047981 */ /* 0x000ea8000c1e1900 */
[----:B------:R-:W3:Y:S04]  /*07b0*/  LDG.E R6, desc[UR8][R6.64+0x4] ;  /* 0x0000040806067981 */ /* 0x000ee8000c1e1900 */
[----:B------:R-:W3:Y:S01]  /*07c0*/  LDG.E R8, desc[UR8][R8.64] ;  /* 0x0000000808087981 */ /* 0x000ee2000c1e1900 */
[----:B------:R-:W-:Y:S01]  /*07d0*/  UIADD3 UR4, UPT, UPT, UR4, 0x2, URZ ;  /* 0x0000000204047890 */ /* 0x000fe2000fffe0ff */
[----:B--2---:R-:W-:-:S04]  /*07e0*/  IMAD R17, R2, R4, R17 ;  /* 0x0000000402117224 */ /* 0x004fc800078e0211 */
[----:B---3--:R-:W-:-:S07]  /*07f0*/  IMAD R17, R6, R8, R17 ;  /* 0x0000000806117224 */ /* 0x008fce00078e0211 */
.L_x_4:
[----:B------:R-:W-:Y:S05]  /*0800*/  BRA.U UP1, `(.L_x_0) ;  /* 0x0000000101287547 */ /* 0x000fea000b800000 */
[----:B------:R-:W0:Y:S01]  /*0810*/  LDC R6, c[0x0][0x394] ;  /* 0x0000e500ff067b82 */ /* 0x000e220000000800 */
[----:B------:R-:W-:-:S07]  /*0820*/  IADD3 R7, PT, PT, R14, UR4, RZ ;  /* 0x000000040e077c10 */ /* 0x000fce000fffe0ff */
[----:B------:R-:W1:Y:S08]  /*0830*/  LDC.64 R2, c[0x0][0x388] ;  /* 0x0000e200ff027b82 */ /* 0x000e700000000a00 */
[----:B------:R-:W2:Y:S01]  /*0840*/  LDC.64 R4, c[0x0][0x398] ;  /* 0x0000e600ff047b82 */ /* 0x000ea20000000a00 */
[----:B0-----:R-:W-:Y:S02]  /*0850*/  IMAD R9, R6, UR4, R15 ;  /* 0x0000000406097c24 */ /* 0x001fe4000f8e020f */
[----:B-1----:R-:W-:-:S06]  /*0860*/  IMAD.WIDE.U32 R2, R7, 0x4, R2 ;  /* 0x0000000407027825 */ /* 0x002fcc00078e0002 */
[----:B------:R-:W3:Y:S01]  /*0870*/  LDG.E R2, desc[UR8][R2.64] ;  /* 0x0000000802027981 */ /* 0x000ee2000c1e1900 */
[----:B--2---:R-:W-:-:S06]  /*0880*/  IMAD.WIDE R4, R9, 0x4, R4 ;  /* 0x0000000409047825 */ /* 0x004fcc00078e0204 */
[----:B------:R-:W3:Y:S02]  /*0890*/  LDG.E R4, desc[UR8][R4.64] ;  /* 0x0000000804047981 */ /* 0x000ee4000c1e1900 */
[----:B---3--:R-:W-:-:S07]  /*08a0*/  IMAD R17, R2, R4, R17 ;  /* 0x0000000402117224 */ /* 0x008fce00078e0211 */
.L_x_0:
[----:B------:R-:W0:Y:S01]  /*08b0*/  LDC.64 R2, c[0x0][0x3a8] ;  /* 0x0000ea00ff027b82 */ /* 0x000e220000000a00 */
[----:B------:R-:W1:Y:S02]  /*08c0*/  LDCU UR4, c[0x0][0x3a0] ;  /* 0x00007400ff0477ac */ /* 0x000e640008000800 */
[----:B-1----:R-:W-:-:S04]  /*08d0*/  IMAD R15, R0, UR4, R15 ;  /* 0x00000004000f7c24 */ /* 0x002fc8000f8e020f */
[----:B0-----:R-:W-:-:S05]  /*08e0*/  IMAD.WIDE R2, R15, 0x4, R2 ;  /* 0x000000040f027825 */ /* 0x001fca00078e0202 */
[----:B------:R-:W-:Y:S01]  /*08f0*/  STG.E desc[UR8][R2.64], R17 ;  /* 0x0000001102007986 */ /* 0x000fe2000c101908 */
[----:B------:R-:W-:Y:S05]  /*0900*/  EXIT ;  /* 0x000000000000794d */ /* 0x000fea0003800000 */
.L_x_5:
[----:B------:R-:W-:-:S00]  /*0910*/  BRA `(.L_x_5) ;  /* 0xfffffffc00fc7947 */ /* 0x000fc0000383ffff */
[----:B------:R-:W-:-:S00]  /*0920*/  NOP ;  /* 0x0000000000007918 */ /* 0x000fc00000000000 */
        /* <DEDUP_REMOVED lines=13> */
.L_x_6:


//--------------------- .nv.shared.reserved.0     --------------------------
	.section	.nv.shared.reserved.0,"aw",@nobits
	.weak		__nv_reservedSMEM_offset_0_alias
	.size		__nv_reservedSMEM_offset_0_alias, 0, 64
	.other		__nv_reservedSMEM_offset_0_alias,@"STO_CUDA_RESERVED_SHARED STV_DEFAULT"
__nv_reservedSMEM_offset_0_alias:
	.zero		0
	.zero		64


//--------------------- .nv.constant0._Z22multiply_kernel_stupid6MatrixS_S_ --------------------------
	.section	.nv.constant0._Z22multiply_kernel_stupid6MatrixS_S_,"a",@progbits
	.sectionflags	@""
	.align	4
.nv.constant0._Z22multiply_kernel_stupid6MatrixS_S_:
	.zero		944


//--------------------- SYMBOLS --------------------------

	.type		.nv.reservedSmem.offset0,@object
	.size		.nv.reservedSmem.offset0,0x4
